//
// Generated by NVIDIA NVVM Compiler
//
// Compiler Build ID: CL-36424714
// Cuda compilation tools, release 13.0, V13.0.88
// Based on NVVM 20.0.0
//

.version 9.0
.target sm_100
.address_size 64

	// .globl	_Z4spinPiPdS_i

.visible .entry _Z4spinPiPdS_i(
	.param .u64 .ptr .align 1 _Z4spinPiPdS_i_param_0,
	.param .u64 .ptr .align 1 _Z4spinPiPdS_i_param_1,
	.param .u64 .ptr .align 1 _Z4spinPiPdS_i_param_2,
	.param .u32 _Z4spinPiPdS_i_param_3
)
{
	.reg .pred 	%p<4>;
	.reg .b32 	%r<85>;
	.reg .b64 	%rd<62>;
	.reg .b64 	%fd<73>;

	ld.param.u64 	%rd4, [_Z4spinPiPdS_i_param_0];
	ld.param.u64 	%rd3, [_Z4spinPiPdS_i_param_1];
	ld.param.u64 	%rd5, [_Z4spinPiPdS_i_param_2];
	ld.param.u32 	%r2, [_Z4spinPiPdS_i_param_3];
	cvta.to.global.u64 	%rd1, %rd5;
	cvta.to.global.u64 	%rd2, %rd4;
	mov.u32 	%r3, %ctaid.x;
	mov.u32 	%r4, %ntid.x;
	mov.u32 	%r5, %tid.x;
	mad.lo.s32 	%r1, %r3, %r4, %r5;
	mul.lo.s32 	%r6, %r2, %r2;
	setp.ge.s32 	%p1, %r1, %r6;
	@%p1 bra 	$L__BB0_6;
	cvta.to.global.u64 	%rd6, %rd3;
	ld.global.f64 	%fd2, [%rd6];
	div.s32 	%r7, %r1, %r2;
	add.s32 	%r8, %r2, -2;
	add.s32 	%r9, %r8, %r7;
	rem.s32 	%r10, %r9, %r2;
	mul.lo.s32 	%r11, %r10, %r2;
	add.s32 	%r12, %r8, %r1;
	rem.s32 	%r13, %r12, %r2;
	add.s32 	%r14, %r11, %r13;
	mul.wide.s32 	%rd7, %r14, 4;
	add.s64 	%rd8, %rd2, %rd7;
	ld.global.u32 	%r15, [%rd8];
	cvt.rn.f64.s32 	%fd3, %r15;
	fma.rn.f64 	%fd4, %fd2, %fd3, 0d0000000000000000;
	ld.global.f64 	%fd5, [%rd6+8];
	add.s32 	%r16, %r12, 1;
	rem.s32 	%r17, %r16, %r2;
	add.s32 	%r18, %r17, %r11;
	mul.wide.s32 	%rd9, %r18, 4;
	add.s64 	%rd10, %rd2, %rd9;
	ld.global.u32 	%r19, [%rd10];
	cvt.rn.f64.s32 	%fd6, %r19;
	fma.rn.f64 	%fd7, %fd5, %fd6, %fd4;
	ld.global.f64 	%fd8, [%rd6+16];
	mul.lo.s32 	%r20, %r7, %r2;
	sub.s32 	%r21, %r1, %r20;
	add.s32 	%r22, %r21, %r11;
	mul.wide.s32 	%rd11, %r22, 4;
	add.s64 	%rd12, %rd2, %rd11;
	ld.global.u32 	%r23, [%rd12];
	cvt.rn.f64.s32 	%fd9, %r23;
	fma.rn.f64 	%fd10, %fd8, %fd9, %fd7;
	ld.global.f64 	%fd11, [%rd6+24];
	add.s32 	%r24, %r12, 3;
	rem.s32 	%r25, %r24, %r2;
	add.s32 	%r26, %r25, %r11;
	mul.wide.s32 	%rd13, %r26, 4;
	add.s64 	%rd14, %rd2, %rd13;
	ld.global.u32 	%r27, [%rd14];
	cvt.rn.f64.s32 	%fd12, %r27;
	fma.rn.f64 	%fd13, %fd11, %fd12, %fd10;
	ld.global.f64 	%fd14, [%rd6+32];
	add.s32 	%r28, %r12, 4;
	rem.s32 	%r29, %r28, %r2;
	add.s32 	%r30, %r29, %r11;
	mul.wide.s32 	%rd15, %r30, 4;
	add.s64 	%rd16, %rd2, %rd15;
	ld.global.u32 	%r31, [%rd16];
	cvt.rn.f64.s32 	%fd15, %r31;
	fma.rn.f64 	%fd16, %fd14, %fd15, %fd13;
	ld.global.f64 	%fd17, [%rd6+40];
	add.s32 	%r32, %r9, 1;
	rem.s32 	%r33, %r32, %r2;
	mul.lo.s32 	%r34, %r33, %r2;
	add.s32 	%r35, %r34, %r13;
	mul.wide.s32 	%rd17, %r35, 4;
	add.s64 	%rd18, %rd2, %rd17;
	ld.global.u32 	%r36, [%rd18];
	cvt.rn.f64.s32 	%fd18, %r36;
	fma.rn.f64 	%fd19, %fd17, %fd18, %fd16;
	ld.global.f64 	%fd20, [%rd6+48];
	add.s32 	%r37, %r34, %r17;
	mul.wide.s32 	%rd19, %r37, 4;
	add.s64 	%rd20, %rd2, %rd19;
	ld.global.u32 	%r38, [%rd20];
	cvt.rn.f64.s32 	%fd21, %r38;
	fma.rn.f64 	%fd22, %fd20, %fd21, %fd19;
	ld.global.f64 	%fd23, [%rd6+56];
	add.s32 	%r39, %r34, %r21;
	mul.wide.s32 	%rd21, %r39, 4;
	add.s64 	%rd22, %rd2, %rd21;
	ld.global.u32 	%r40, [%rd22];
	cvt.rn.f64.s32 	%fd24, %r40;
	fma.rn.f64 	%fd25, %fd23, %fd24, %fd22;
	ld.global.f64 	%fd26, [%rd6+64];
	add.s32 	%r41, %r34, %r25;
	mul.wide.s32 	%rd23, %r41, 4;
	add.s64 	%rd24, %rd2, %rd23;
	ld.global.u32 	%r42, [%rd24];
	cvt.rn.f64.s32 	%fd27, %r42;
	fma.rn.f64 	%fd28, %fd26, %fd27, %fd25;
	ld.global.f64 	%fd29, [%rd6+72];
	add.s32 	%r43, %r34, %r29;
	mul.wide.s32 	%rd25, %r43, 4;
	add.s64 	%rd26, %rd2, %rd25;
	ld.global.u32 	%r44, [%rd26];
	cvt.rn.f64.s32 	%fd30, %r44;
	fma.rn.f64 	%fd31, %fd29, %fd30, %fd28;
	ld.global.f64 	%fd32, [%rd6+80];
	add.s32 	%r45, %r2, %r7;
	rem.s32 	%r46, %r45, %r2;
	mul.lo.s32 	%r47, %r46, %r2;
	add.s32 	%r48, %r47, %r13;
	mul.wide.s32 	%rd27, %r48, 4;
	add.s64 	%rd28, %rd2, %rd27;
	ld.global.u32 	%r49, [%rd28];
	cvt.rn.f64.s32 	%fd33, %r49;
	fma.rn.f64 	%fd34, %fd32, %fd33, %fd31;
	ld.global.f64 	%fd35, [%rd6+88];
	add.s32 	%r50, %r47, %r17;
	mul.wide.s32 	%rd29, %r50, 4;
	add.s64 	%rd30, %rd2, %rd29;
	ld.global.u32 	%r51, [%rd30];
	cvt.rn.f64.s32 	%fd36, %r51;
	fma.rn.f64 	%fd37, %fd35, %fd36, %fd34;
	ld.global.f64 	%fd38, [%rd6+104];
	add.s32 	%r52, %r47, %r25;
	mul.wide.s32 	%rd31, %r52, 4;
	add.s64 	%rd32, %rd2, %rd31;
	ld.global.u32 	%r53, [%rd32];
	cvt.rn.f64.s32 	%fd39, %r53;
	fma.rn.f64 	%fd40, %fd38, %fd39, %fd37;
	ld.global.f64 	%fd41, [%rd6+112];
	add.s32 	%r54, %r47, %r29;
	mul.wide.s32 	%rd33, %r54, 4;
	add.s64 	%rd34, %rd2, %rd33;
	ld.global.u32 	%r55, [%rd34];
	cvt.rn.f64.s32 	%fd42, %r55;
	fma.rn.f64 	%fd43, %fd41, %fd42, %fd40;
	ld.global.f64 	%fd44, [%rd6+120];
	add.s32 	%r56, %r9, 3;
	rem.s32 	%r57, %r56, %r2;
	mul.lo.s32 	%r58, %r57, %r2;
	add.s32 	%r59, %r58, %r13;
	mul.wide.s32 	%rd35, %r59, 4;
	add.s64 	%rd36, %rd2, %rd35;
	ld.global.u32 	%r60, [%rd36];
	cvt.rn.f64.s32 	%fd45, %r60;
	fma.rn.f64 	%fd46, %fd44, %fd45, %fd43;
	ld.global.f64 	%fd47, [%rd6+128];
	add.s32 	%r61, %r58, %r17;
	mul.wide.s32 	%rd37, %r61, 4;
	add.s64 	%rd38, %rd2, %rd37;
	ld.global.u32 	%r62, [%rd38];
	cvt.rn.f64.s32 	%fd48, %r62;
	fma.rn.f64 	%fd49, %fd47, %fd48, %fd46;
	ld.global.f64 	%fd50, [%rd6+136];
	add.s32 	%r63, %r58, %r21;
	mul.wide.s32 	%rd39, %r63, 4;
	add.s64 	%rd40, %rd2, %rd39;
	ld.global.u32 	%r64, [%rd40];
	cvt.rn.f64.s32 	%fd51, %r64;
	fma.rn.f64 	%fd52, %fd50, %fd51, %fd49;
	ld.global.f64 	%fd53, [%rd6+144];
	add.s32 	%r65, %r58, %r25;
	mul.wide.s32 	%rd41, %r65, 4;
	add.s64 	%rd42, %rd2, %rd41;
	ld.global.u32 	%r66, [%rd42];
	cvt.rn.f64.s32 	%fd54, %r66;
	fma.rn.f64 	%fd55, %fd53, %fd54, %fd52;
	ld.global.f64 	%fd56, [%rd6+152];
	add.s32 	%r67, %r58, %r29;
	mul.wide.s32 	%rd43, %r67, 4;
	add.s64 	%rd44, %rd2, %rd43;
	ld.global.u32 	%r68, [%rd44];
	cvt.rn.f64.s32 	%fd57, %r68;
	fma.rn.f64 	%fd58, %fd56, %fd57, %fd55;
	ld.global.f64 	%fd59, [%rd6+160];
	add.s32 	%r69, %r9, 4;
	rem.s32 	%r70, %r69, %r2;
	mul.lo.s32 	%r71, %r70, %r2;
	add.s32 	%r72, %r71, %r13;
	mul.wide.s32 	%rd45, %r72, 4;
	add.s64 	%rd46, %rd2, %rd45;
	ld.global.u32 	%r73, [%rd46];
	cvt.rn.f64.s32 	%fd60, %r73;
	fma.rn.f64 	%fd61, %fd59, %fd60, %fd58;
	ld.global.f64 	%fd62, [%rd6+168];
	add.s32 	%r74, %r71, %r17;
	mul.wide.s32 	%rd47, %r74, 4;
	add.s64 	%rd48, %rd2, %rd47;
	ld.global.u32 	%r75, [%rd48];
	cvt.rn.f64.s32 	%fd63, %r75;
	fma.rn.f64 	%fd64, %fd62, %fd63, %fd61;
	ld.global.f64 	%fd65, [%rd6+176];
	add.s32 	%r76, %r71, %r21;
	mul.wide.s32 	%rd49, %r76, 4;
	add.s64 	%rd50, %rd2, %rd49;
	ld.global.u32 	%r77, [%rd50];
	cvt.rn.f64.s32 	%fd66, %r77;
	fma.rn.f64 	%fd67, %fd65, %fd66, %fd64;
	ld.global.f64 	%fd68, [%rd6+184];
	add.s32 	%r78, %r71, %r25;
	mul.wide.s32 	%rd51, %r78, 4;
	add.s64 	%rd52, %rd2, %rd51;
	ld.global.u32 	%r79, [%rd52];
	cvt.rn.f64.s32 	%fd69, %r79;
	fma.rn.f64 	%fd70, %fd68, %fd69, %fd67;
	ld.global.f64 	%fd71, [%rd6+192];
	add.s32 	%r80, %r71, %r29;
	mul.wide.s32 	%rd53, %r80, 4;
	add.s64 	%rd54, %rd2, %rd53;
	ld.global.u32 	%r81, [%rd54];
	cvt.rn.f64.s32 	%fd72, %r81;
	fma.rn.f64 	%fd1, %fd71, %fd72, %fd70;
	setp.leu.f64 	%p2, %fd1, 0d3F1A36E2EB1C432D;
	@%p2 bra 	$L__BB0_3;
	mul.wide.s32 	%rd60, %r1, 4;
	add.s64 	%rd61, %rd1, %rd60;
	mov.b32 	%r84, 1;
	st.global.u32 	[%rd61], %r84;
	bra.uni 	$L__BB0_6;
$L__BB0_3:
	setp.geu.f64 	%p3, %fd1, 0dBF1A36E2EB1C432D;
	@%p3 bra 	$L__BB0_5;
	mul.wide.s32 	%rd58, %r1, 4;
	add.s64 	%rd59, %rd1, %rd58;
	mov.b32 	%r83, -1;
	st.global.u32 	[%rd59], %r83;
	bra.uni 	$L__BB0_6;
$L__BB0_5:
	mul.wide.s32 	%rd55, %r1, 4;
	add.s64 	%rd56, %rd2, %rd55;
	ld.global.u32 	%r82, [%rd56];
	add.s64 	%rd57, %rd1, %rd55;
	st.global.u32 	[%rd57], %r82;
$L__BB0_6:
	ret;

}
	// .globl	_Z5checkPiS_iS_
.visible .entry _Z5checkPiS_iS_(
	.param .u64 .ptr .align 1 _Z5checkPiS_iS__param_0,
	.param .u64 .ptr .align 1 _Z5checkPiS_iS__param_1,
	.param .u32 _Z5checkPiS_iS__param_2,
	.param .u64 .ptr .align 1 _Z5checkPiS_iS__param_3
)
{
	.reg .pred 	%p<3>;
	.reg .b32 	%r<10>;
	.reg .b64 	%rd<10>;

	ld.param.u64 	%rd1, [_Z5checkPiS_iS__param_0];
	ld.param.u64 	%rd2, [_Z5checkPiS_iS__param_1];
	ld.param.u32 	%r2, [_Z5checkPiS_iS__param_2];
	ld.param.u64 	%rd3, [_Z5checkPiS_iS__param_3];
	mov.u32 	%r3, %ctaid.x;
	mov.u32 	%r4, %ntid.x;
	mov.u32 	%r5, %tid.x;
	mad.lo.s32 	%r1, %r3, %r4, %r5;
	mul.lo.s32 	%r6, %r2, %r2;
	setp.ge.s32 	%p1, %r1, %r6;
	@%p1 bra 	$L__BB1_3;
	cvta.to.global.u64 	%rd4, %rd1;
	cvta.to.global.u64 	%rd5, %rd2;
	mul.wide.s32 	%rd6, %r1, 4;
	add.s64 	%rd7, %rd4, %rd6;
	ld.global.u32 	%r7, [%rd7];
	add.s64 	%rd8, %rd5, %rd6;
	ld.global.u32 	%r8, [%rd8];
	setp.eq.s32 	%p2, %r7, %r8;
	@%p2 bra 	$L__BB1_3;
	cvta.to.global.u64 	%rd9, %rd3;
	mov.b32 	%r9, 0;
	st.global.u32 	[%rd9], %r9;
$L__BB1_3:
	ret;

}


// ===== COMPILED SASS (sm_100) =====

	.target	sm_100

	.elftype	@"ET_EXEC"


//--------------------- .note.nv.tkinfo           --------------------------
	.section	.note.nv.tkinfo,"",@"SHT_NOTE"
	.sectionflags	@"SHF_NOTE_NV_TKINFO"
	.tkinfo
        /*0018*/ 	.word	0x00000002
        /*0030*/ 	.string	""
        /*0030*/ 	.string	"ptxas"
        /*0030*/ 	.string	"Cuda compilation tools, release 13.0, V13.0.88"
        /*0030*/ 	.string	"Build cuda_13.0.r13.0/compiler.36424714_0"
        /*0030*/ 	.string	"-arch sm_100 -m 64 "



//--------------------- .note.nv.cuinfo           --------------------------
	.section	.note.nv.cuinfo,"",@"SHT_NOTE"
	.sectionflags	@"SHF_NOTE_NV_CUINFO"
        /*0018*/ 	.short	0x0002
        /*001a*/ 	.short	0x0064
        /*001c*/ 	.short	0x0082
	.zero		2


//--------------------- .nv.info                  --------------------------
	.section	.nv.info,"",@"SHT_CUDA_INFO"
	.align	4


	//----- nvinfo : EIATTR_REGCOUNT
	.align		4
        /*0000*/ 	.byte	0x04, 0x2f
        /*0002*/ 	.short	(.L_1 - .L_0)
	.align		4
.L_0:
        /*0004*/ 	.word	index@(_Z4spinPiPdS_i)
        /*0008*/ 	.word	0x00000020


	//----- nvinfo : EIATTR_FRAME_SIZE
	.align		4
.L_1:
        /*000c*/ 	.byte	0x04, 0x11
        /*000e*/ 	.short	(.L_3 - .L_2)
	.align		4
.L_2:
        /*0010*/ 	.word	index@(_Z4spinPiPdS_i)
        /*0014*/ 	.word	0x00000000


	//----- nvinfo : EIATTR_REGCOUNT
	.align		4
.L_3:
        /*0018*/ 	.byte	0x04, 0x2f
        /*001a*/ 	.short	(.L_5 - .L_4)
	.align		4
.L_4:
        /*001c*/ 	.word	index@(_Z5checkPiS_iS_)
        /*0020*/ 	.word	0x0000000a


	//----- nvinfo : EIATTR_FRAME_SIZE
	.align		4
.L_5:
        /*0024*/ 	.byte	0x04, 0x11
        /*0026*/ 	.short	(.L_7 - .L_6)
	.align		4
.L_6:
        /*0028*/ 	.word	index@(_Z5checkPiS_iS_)
        /*002c*/ 	.word	0x00000000


	//----- nvinfo : EIATTR_MIN_STACK_SIZE
	.align		4
.L_7:
        /*0030*/ 	.byte	0x04, 0x12
        /*0032*/ 	.short	(.L_9 - .L_8)
	.align		4
.L_8:
        /*0034*/ 	.word	index@(_Z5checkPiS_iS_)
        /*0038*/ 	.word	0x00000000


	//----- nvinfo : EIATTR_MIN_STACK_SIZE
	.align		4
.L_9:
        /*003c*/ 	.byte	0x04, 0x12
        /*003e*/ 	.short	(.L_11 - .L_10)
	.align		4
.L_10:
        /*0040*/ 	.word	index@(_Z4spinPiPdS_i)
        /*0044*/ 	.word	0x00000000
.L_11:


//--------------------- .nv.compat                --------------------------
	.section	.nv.compat,"",@"SHT_CUDA_COMPAT_INFO"
	.align	4
        /*0000*/ 	.byte	0x02, 0x09, 0x00, 0x00, 0x02, 0x02, 0x01, 0x00, 0x02, 0x05, 0x05, 0x00, 0x03, 0x07, 0x01, 0x01
        /*0010*/ 	.byte	0x02, 0x03, 0x00, 0x00, 0x02, 0x06, 0x01, 0x00, 0x04, 0x0b, 0x08, 0x00, 0x01, 0x00, 0x00, 0x00
        /*0020*/ 	.byte	0x00, 0x00, 0x00, 0x00


//--------------------- .nv.info._Z5checkPiS_iS_  --------------------------
	.section	.nv.info._Z5checkPiS_iS_,"",@"SHT_CUDA_INFO"
	.sectionflags	@""
	.align	4


	//----- nvinfo : EIATTR_CUDA_API_VERSION
	.align		4
        /*0000*/ 	.byte	0x04, 0x37
        /*0002*/ 	.short	(.L_13 - .L_12)
.L_12:
        /*0004*/ 	.word	0x00000082


	//----- nvinfo : EIATTR_KPARAM_INFO
	.align		4
.L_13:
        /*0008*/ 	.byte	0x04, 0x17
        /*000a*/ 	.short	(.L_15 - .L_14)
.L_14:
        /*000c*/ 	.word	0x00000000
        /*0010*/ 	.short	0x0003
        /*0012*/ 	.short	0x0018
        /*0014*/ 	.byte	0x00, 0xf5, 0x21, 0x00


	//----- nvinfo : EIATTR_KPARAM_INFO
	.align		4
.L_15:
        /*0018*/ 	.byte	0x04, 0x17
        /*001a*/ 	.short	(.L_17 - .L_16)
.L_16:
        /*001c*/ 	.word	0x00000000
        /*0020*/ 	.short	0x0002
        /*0022*/ 	.short	0x0010
        /*0024*/ 	.byte	0x00, 0xf0, 0x11, 0x00


	//----- nvinfo : EIATTR_KPARAM_INFO
	.align		4
.L_17:
        /*0028*/ 	.byte	0x04, 0x17
        /*002a*/ 	.short	(.L_19 - .L_18)
.L_18:
        /*002c*/ 	.word	0x00000000
        /*0030*/ 	.short	0x0001
        /*0032*/ 	.short	0x0008
        /*0034*/ 	.byte	0x00, 0xf5, 0x21, 0x00


	//----- nvinfo : EIATTR_KPARAM_INFO
	.align		4
.L_19:
        /*0038*/ 	.byte	0x04, 0x17
        /*003a*/ 	.short	(.L_21 - .L_20)
.L_20:
        /*003c*/ 	.word	0x00000000
        /*0040*/ 	.short	0x0000
        /*0042*/ 	.short	0x0000
        /*0044*/ 	.byte	0x00, 0xf5, 0x21, 0x00


	//----- nvinfo : EIATTR_SPARSE_MMA_MASK
	.align		4
.L_21:
        /*0048*/ 	.byte	0x03, 0x50
        /*004a*/ 	.short	0x0000


	//----- nvinfo : EIATTR_MAXREG_COUNT
	.align		4
        /*004c*/ 	.byte	0x03, 0x1b
        /*004e*/ 	.short	0x00ff


	//----- nvinfo : EIATTR_MERCURY_ISA_VERSION
	.align		4
        /*0050*/ 	.byte	0x03, 0x5f
        /*0052*/ 	.short	0x0101


	//----- nvinfo : EIATTR_VRC_CTA_INIT_COUNT
	.align		4
        /*0054*/ 	.byte	0x02, 0x4a
	.zero		1
	.zero		1


	//----- nvinfo : EIATTR_EXIT_INSTR_OFFSETS
	.align		4
        /*0058*/ 	.byte	0x04, 0x1c
        /*005a*/ 	.short	(.L_23 - .L_22)


	//   ....[0]....
.L_22:
        /*005c*/ 	.word	0x00000080


	//   ....[1]....
        /*0060*/ 	.word	0x00000110


	//   ....[2]....
        /*0064*/ 	.word	0x00000140


	//----- nvinfo : EIATTR_CBANK_PARAM_SIZE
	.align		4
.L_23:
        /*0068*/ 	.byte	0x03, 0x19
        /*006a*/ 	.short	0x0020


	//----- nvinfo : EIATTR_PARAM_CBANK
	.align		4
        /*006c*/ 	.byte	0x04, 0x0a
        /*006e*/ 	.short	(.L_25 - .L_24)
	.align		4
.L_24:
        /*0070*/ 	.word	index@(.nv.constant0._Z5checkPiS_iS_)
        /*0074*/ 	.short	0x0380
        /*0076*/ 	.short	0x0020


	//----- nvinfo : EIATTR_SW_WAR
	.align		4
.L_25:
        /*0078*/ 	.byte	0x04, 0x36
        /*007a*/ 	.short	(.L_27 - .L_26)
.L_26:
        /*007c*/ 	.word	0x00000008
.L_27:


//--------------------- .nv.info._Z4spinPiPdS_i   --------------------------
	.section	.nv.info._Z4spinPiPdS_i,"",@"SHT_CUDA_INFO"
	.sectionflags	@""
	.align	4


	//----- nvinfo : EIATTR_CUDA_API_VERSION
	.align		4
        /*0000*/ 	.byte	0x04, 0x37
        /*0002*/ 	.short	(.L_29 - .L_28)
.L_28:
        /*0004*/ 	.word	0x00000082


	//----- nvinfo : EIATTR_KPARAM_INFO
	.align		4
.L_29:
        /*0008*/ 	.byte	0x04, 0x17
        /*000a*/ 	.short	(.L_31 - .L_30)
.L_30:
        /*000c*/ 	.word	0x00000000
        /*0010*/ 	.short	0x0003
        /*0012*/ 	.short	0x0018
        /*0014*/ 	.byte	0x00, 0xf0, 0x11, 0x00


	//----- nvinfo : EIATTR_KPARAM_INFO
	.align		4
.L_31:
        /*0018*/ 	.byte	0x04, 0x17
        /*001a*/ 	.short	(.L_33 - .L_32)
.L_32:
        /*001c*/ 	.word	0x00000000
        /*0020*/ 	.short	0x0002
        /*0022*/ 	.short	0x0010
        /*0024*/ 	.byte	0x00, 0xf5, 0x21, 0x00


	//----- nvinfo : EIATTR_KPARAM_INFO
	.align		4
.L_33:
        /*0028*/ 	.byte	0x04, 0x17
        /*002a*/ 	.short	(.L_35 - .L_34)
.L_34:
        /*002c*/ 	.word	0x00000000
        /*0030*/ 	.short	0x0001
        /*0032*/ 	.short	0x0008
        /*0034*/ 	.byte	0x00, 0xf5, 0x21, 0x00


	//----- nvinfo : EIATTR_KPARAM_INFO
	.align		4
.L_35:
        /*0038*/ 	.byte	0x04, 0x17
        /*003a*/ 	.short	(.L_37 - .L_36)
.L_36:
        /*003c*/ 	.word	0x00000000
        /*0040*/ 	.short	0x0000
        /*0042*/ 	.short	0x0000
        /*0044*/ 	.byte	0x00, 0xf5, 0x21, 0x00


	//----- nvinfo : EIATTR_SPARSE_MMA_MASK
	.align		4
.L_37:
        /*0048*/ 	.byte	0x03, 0x50
        /*004a*/ 	.short	0x0000


	//----- nvinfo : EIATTR_MAXREG_COUNT
	.align		4
        /*004c*/ 	.byte	0x03, 0x1b
        /*004e*/ 	.short	0x00ff


	//----- nvinfo : EIATTR_MERCURY_ISA_VERSION
	.align		4
        /*0050*/ 	.byte	0x03, 0x5f
        /*0052*/ 	.short	0x0101


	//----- nvinfo : EIATTR_VRC_CTA_INIT_COUNT
	.align		4
        /*0054*/ 	.byte	0x02, 0x4a
	.zero		1
	.zero		1


	//----- nvinfo : EIATTR_EXIT_INSTR_OFFSETS
	.align		4
        /*0058*/ 	.byte	0x04, 0x1c
        /*005a*/ 	.short	(.L_39 - .L_38)


	//   ....[0]....
.L_38:
        /*005c*/ 	.word	0x00000080


	//   ....[1]....
        /*0060*/ 	.word	0x000012d0


	//   ....[2]....
        /*0064*/ 	.word	0x00001350


	//   ....[3]....
        /*0068*/ 	.word	0x000013b0


	//----- nvinfo : EIATTR_CBANK_PARAM_SIZE
	.align		4
.L_39:
        /*006c*/ 	.byte	0x03, 0x19
        /*006e*/ 	.short	0x001c


	//----- nvinfo : EIATTR_PARAM_CBANK
	.align		4
        /*0070*/ 	.byte	0x04, 0x0a
        /*0072*/ 	.short	(.L_41 - .L_40)
	.align		4
.L_40:
        /*0074*/ 	.word	index@(.nv.constant0._Z4spinPiPdS_i)
        /*0078*/ 	.short	0x0380
        /*007a*/ 	.short	0x001c


	//----- nvinfo : EIATTR_SW_WAR
	.align		4
.L_41:
        /*007c*/ 	.byte	0x04, 0x36
        /*007e*/ 	.short	(.L_43 - .L_42)
.L_42:
        /*0080*/ 	.word	0x00000008
.L_43:


//--------------------- .nv.callgraph             --------------------------
	.section	.nv.callgraph,"",@"SHT_CUDA_CALLGRAPH"
	.align	4
	.sectionentsize	8
	.align		4
        /*0000*/ 	.word	0x00000000
	.align		4
        /*0004*/ 	.word	0xffffffff
	.align		4
        /*0008*/ 	.word	0x00000000
	.align		4
        /*000c*/ 	.word	0xfffffffe
	.align		4
        /*0010*/ 	.word	0x00000000
	.align		4
        /*0014*/ 	.word	0xfffffffd
	.align		4
        /*0018*/ 	.word	0x00000000
	.align		4
        /*001c*/ 	.word	0xfffffffc


//--------------------- .text._Z5checkPiS_iS_     --------------------------
	.section	.text._Z5checkPiS_iS_,"ax",@progbits
	.align	128
        .global         _Z5checkPiS_iS_
        .type           _Z5checkPiS_iS_,@function
        .size           _Z5checkPiS_iS_,(.L_x_2 - _Z5checkPiS_iS_)
        .other          _Z5checkPiS_iS_,@"STO_CUDA_ENTRY STV_DEFAULT"
_Z5checkPiS_iS_:
.text._Z5checkPiS_iS_:
[----:B------:R-:W-:Y:S01]  /*0000*/  LDC R1, c[0x0][0x37c] ;  /* 0x0000df00ff017b82 */ /* 0x000fe20000000800 */
[----:B------:R-:W0:Y:S07]  /*0010*/  S2R R0, SR_TID.X ;  /* 0x0000000000007919 */ /* 0x000e2e0000002100 */
[----:B------:R-:W0:Y:S01]  /*0020*/  S2UR UR5, SR_CTAID.X ;  /* 0x00000000000579c3 */ /* 0x000e220000002500 */
[----:B------:R-:W1:Y:S07]  /*0030*/  LDCU UR4, c[0x0][0x390] ;  /* 0x00007200ff0477ac */ /* 0x000e6e0008000800 */
[----:B------:R-:W0:Y:S01]  /*0040*/  LDC R7, c[0x0][0x360] ;  /* 0x0000d800ff077b82 */ /* 0x000e220000000800 */
[----:B-1----:R-:W-:Y:S01]  /*0050*/  UIMAD UR4, UR4, UR4, URZ ;  /* 0x00000004040472a4 */ /* 0x002fe2000f8e02ff */
[----:B0-----:R-:W-:-:S05]  /*0060*/  IMAD R7, R7, UR5, R0 ;  /* 0x0000000507077c24 */ /* 0x001fca000f8e0200 */
[----:B------:R-:W-:-:S13]  /*0070*/  ISETP.GE.AND P0, PT, R7, UR4, PT ;  /* 0x0000000407007c0c */ /* 0x000fda000bf06270 */
[----:B------:R-:W-:Y:S05]  /*0080*/  @P0 EXIT ;  /* 0x000000000000094d */ /* 0x000fea0003800000 */
[----:B------:R-:W0:Y:S01]  /*0090*/  LDC.64 R2, c[0x0][0x380] ;  /* 0x0000e000ff027b82 */ /* 0x000e220000000a00 */
[----:B------:R-:W1:Y:S07]  /*00a0*/  LDCU.64 UR4, c[0x0][0x358] ;  /* 0x00006b00ff0477ac */ /* 0x000e6e0008000a00 */
[----:B------:R-:W2:Y:S01]  /*00b0*/  LDC.64 R4, c[0x0][0x388] ;  /* 0x0000e200ff047b82 */ /* 0x000ea20000000a00 */
[----:B0-----:R-:W-:-:S06]  /*00c0*/  IMAD.WIDE R2, R7, 0x4, R2 ;  /* 0x0000000407027825 */ /* 0x001fcc00078e0202 */
[----:B-1----:R-:W3:Y:S01]  /*00d0*/  LDG.E R2, desc[UR4][R2.64] ;  /* 0x0000000402027981 */ /* 0x002ee2000c1e1900 */
[----:B--2---:R-:W-:-:S06]  /*00e0*/  IMAD.WIDE R4, R7, 0x4, R4 ;  /* 0x0000000407047825 */ /* 0x004fcc00078e0204 */
[----:B------:R-:W3:Y:S02]  /*00f0*/  LDG.E R5, desc[UR4][R4.64] ;  /* 0x0000000404057981 */ /* 0x000ee4000c1e1900 */
[----:B---3--:R-:W-:-:S13]  /*0100*/  ISETP.NE.AND P0, PT, R2, R5, PT ;  /* 0x000000050200720c */ /* 0x008fda0003f05270 */
[----:B------:R-:W-:Y:S05]  /*0110*/  @!P0 EXIT ;  /* 0x000000000000894d */ /* 0x000fea0003800000 */
[----:B------:R-:W0:Y:S02]  /*0120*/  LDC.64 R2, c[0x0][0x398] ;  /* 0x0000e600ff027b82 */ /* 0x000e240000000a00 */
[----:B0-----:R-:W-:Y:S01]  /*0130*/  STG.E desc[UR4][R2.64], RZ ;  /* 0x000000ff02007986 */ /* 0x001fe2000c101904 */
[----:B------:R-:W-:Y:S05]  /*0140*/  EXIT ;  /* 0x000000000000794d */ /* 0x000fea0003800000 */
.L_x_0:
[----:B------:R-:W-:-:S00]  /*0150*/  BRA `(.L_x_0) ;  /* 0xfffffffc00fc7947 */ /* 0x000fc0000383ffff */
[----:B------:R-:W-:-:S00]  /*0160*/  NOP ;  /* 0x0000000000007918 */ /* 0x000fc00000000000 */
        /* <DEDUP_REMOVED lines=9> */
.L_x_2:


//--------------------- .text._Z4spinPiPdS_i      --------------------------
	.section	.text._Z4spinPiPdS_i,"ax",@progbits
	.align	128
        .global         _Z4spinPiPdS_i
        .type           _Z4spinPiPdS_i,@function
        .size           _Z4spinPiPdS_i,(.L_x_3 - _Z4spinPiPdS_i)
        .other          _Z4spinPiPdS_i,@"STO_CUDA_ENTRY STV_DEFAULT"
_Z4spinPiPdS_i:
.text._Z4spinPiPdS_i:
[----:B------:R-:W-:Y:S01]  /*0000*/  LDC R1, c[0x0][0x37c] ;  /* 0x0000df00ff017b82 */ /* 0x000fe20000000800 */
[----:B------:R-:W0:Y:S07]  /*0010*/  S2R R3, SR_TID.X ;  /* 0x0000000000037919 */ /* 0x000e2e0000002100 */
[----:B------:R-:W0:Y:S08]  /*0020*/  S2UR UR4, SR_CTAID.X ;  /* 0x00000000000479c3 */ /* 0x000e300000002500 */
[----:B------:R-:W0:Y:S08]  /*0030*/  LDC R0, c[0x0][0x360] ;  /* 0x0000d800ff007b82 */ /* 0x000e300000000800 */
[----:B------:R-:W1:Y:S01]  /*0040*/  LDC R4, c[0x0][0x398] ;  /* 0x0000e600ff047b82 */ /* 0x000e620000000800 */
[----:B0-----:R-:W-:-:S02]  /*0050*/  IMAD R0, R0, UR4, R3 ;  /* 0x0000000400007c24 */ /* 0x001fc4000f8e0203 */
[----:B-1----:R-:W-:-:S05]  /*0060*/  IMAD R3, R4, R4, RZ ;  /* 0x0000000404037224 */ /* 0x002fca00078e02ff */
[----:B------:R-:W-:-:S13]  /*0070*/  ISETP.GE.AND P0, PT, R0, R3, PT ;  /* 0x000000030000720c */ /* 0x000fda0003f06270 */
[----:B------:R-:W-:Y:S05]  /*0080*/  @P0 EXIT ;  /* 0x000000000000094d */ /* 0x000fea0003800000 */
[----:B------:R-:W-:Y:S01]  /*0090*/  IABS R6, R4 ;  /* 0x0000000400067213 */ /* 0x000fe20000000000 */
[----:B------:R-:W-:Y:S01]  /*00a0*/  IMAD.MOV.U32 R22, RZ, RZ, RZ ;  /* 0x000000ffff167224 */ /* 0x000fe200078e00ff */
[----:B------:R-:W-:Y:S01]  /*00b0*/  IABS R5, R0 ;  /* 0x0000000000057213 */ /* 0x000fe20000000000 */
[----:B------:R-:W0:Y:S01]  /*00c0*/  LDCU.64 UR4, c[0x0][0x358] ;  /* 0x00006b00ff0477ac */ /* 0x000e220008000a00 */
[----:B------:R-:W1:Y:S01]  /*00d0*/  I2F.RP R2, R6 ;  /* 0x0000000600027306 */ /* 0x000e620000209400 */
[----:B------:R-:W-:-:S07]  /*00e0*/  LOP3.LUT R24, RZ, R4, RZ, 0x33, !PT ;  /* 0x00000004ff187212 */ /* 0x000fce00078e33ff */
[----:B-1----:R-:W1:Y:S02]  /*00f0*/  MUFU.RCP R2, R2 ;  /* 0x0000000200027308 */ /* 0x002e640000001000 */
[----:B-1----:R-:W-:-:S06]  /*0100*/  IADD3 R23, PT, PT, R2, 0xffffffe, RZ ;  /* 0x0ffffffe02177810 */ /* 0x002fcc0007ffe0ff */
[----:B------:R-:W1:Y:S02]  /*0110*/  F2I.FTZ.U32.TRUNC.NTZ R23, R23 ;  /* 0x0000001700177305 */ /* 0x000e64000021f000 */
[----:B-1----:R-:W-:-:S05]  /*0120*/  IADD3 R3, PT, PT, RZ, -R23, RZ ;  /* 0x80000017ff037210 */ /* 0x002fca0007ffe0ff */
[----:B------:R-:W-:-:S04]  /*0130*/  IMAD R3, R3, R6, RZ ;  /* 0x0000000603037224 */ /* 0x000fc800078e02ff */
[----:B------:R-:W-:-:S06]  /*0140*/  IMAD.HI.U32 R22, R23, R3, R22 ;  /* 0x0000000317167227 */ /* 0x000fcc00078e0016 */
[----:B------:R-:W-:-:S05]  /*0150*/  IMAD.HI.U32 R3, R22, R5, RZ ;  /* 0x0000000516037227 */ /* 0x000fca00078e00ff */
[----:B------:R-:W-:-:S05]  /*0160*/  IADD3 R2, PT, PT, -R3, RZ, RZ ;  /* 0x000000ff03027210 */ /* 0x000fca0007ffe1ff */
[----:B------:R-:W-:Y:S01]  /*0170*/  IMAD R5, R6, R2, R5 ;  /* 0x0000000206057224 */ /* 0x000fe200078e0205 */
[----:B------:R-:W-:-:S04]  /*0180*/  LOP3.LUT R2, R0, R4, RZ, 0x3c, !PT ;  /* 0x0000000400027212 */ /* 0x000fc800078e3cff */
[----:B------:R-:W-:Y:S02]  /*0190*/  ISETP.GT.U32.AND P1, PT, R6, R5, PT ;  /* 0x000000050600720c */ /* 0x000fe40003f24070 */
[----:B------:R-:W-:-:S11]  /*01a0*/  ISETP.GE.AND P2, PT, R2, RZ, PT ;  /* 0x000000ff0200720c */ /* 0x000fd60003f46270 */
[----:B------:R-:W-:Y:S01]  /*01b0*/  @!P1 IADD3 R5, PT, PT, R5, -R6, RZ ;  /* 0x8000000605059210 */ /* 0x000fe20007ffe0ff */
[----:B------:R-:W-:-:S03]  /*01c0*/  @!P1 VIADD R3, R3, 0x1 ;  /* 0x0000000103039836 */ /* 0x000fc60000000000 */
[----:B------:R-:W-:Y:S01]  /*01d0*/  ISETP.GE.U32.AND P0, PT, R5, R6, PT ;  /* 0x000000060500720c */ /* 0x000fe20003f06070 */
[----:B------:R-:W-:-:S05]  /*01e0*/  VIADD R5, R4, 0xfffffffe ;  /* 0xfffffffe04057836 */ /* 0x000fca0000000000 */
[----:B------:R-:W-:-:S04]  /*01f0*/  IADD3 R9, PT, PT, R0, R5, RZ ;  /* 0x0000000500097210 */ /* 0x000fc80007ffe0ff */
[----:B------:R-:W-:Y:S01]  /*0200*/  IABS R13, R9 ;  /* 0x00000009000d7213 */ /* 0x000fe20000000000 */
[C---:B------:R-:W-:Y:S01]  /*0210*/  VIADD R12, R9.reuse, 0x1 ;  /* 0x00000001090c7836 */ /* 0x040fe20000000000 */
[----:B------:R-:W-:Y:S02]  /*0220*/  ISETP.GE.AND P4, PT, R9, RZ, PT ;  /* 0x000000ff0900720c */ /* 0x000fe40003f86270 */
[----:B------:R-:W-:Y:S02]  /*0230*/  @P0 IADD3 R3, PT, PT, R3, 0x1, RZ ;  /* 0x0000000103030810 */ /* 0x000fe40007ffe0ff */
[----:B------:R-:W-:Y:S02]  /*0240*/  ISETP.NE.AND P0, PT, R4, RZ, PT ;  /* 0x000000ff0400720c */ /* 0x000fe40003f05270 */
[----:B------:R-:W-:Y:S02]  /*0250*/  @!P2 IADD3 R3, PT, PT, -R3, RZ, RZ ;  /* 0x000000ff0303a210 */ /* 0x000fe40007ffe1ff */
[----:B------:R-:W-:-:S02]  /*0260*/  IABS R15, R12 ;  /* 0x0000000c000f7213 */ /* 0x000fc40000000000 */
[----:B------:R-:W-:-:S03]  /*0270*/  SEL R2, R24, R3, !P0 ;  /* 0x0000000318027207 */ /* 0x000fc60004000000 */
[----:B------:R-:W-:Y:S01]  /*0280*/  IMAD.HI.U32 R7, R22, R15, RZ ;  /* 0x0000000f16077227 */ /* 0x000fe200078e00ff */
[----:B------:R-:W-:-:S03]  /*0290*/  IADD3 R8, PT, PT, R2, R5, RZ ;  /* 0x0000000502087210 */ /* 0x000fc60007ffe0ff */
[----:B------:R-:W-:Y:S01]  /*02a0*/  IMAD.HI.U32 R5, R22, R13, RZ ;  /* 0x0000000d16057227 */ /* 0x000fe200078e00ff */
[----:B------:R-:W-:-:S03]  /*02b0*/  IABS R11, R8 ;  /* 0x00000008000b7213 */ /* 0x000fc60000000000 */
[----:B------:R-:W-:Y:S01]  /*02c0*/  IMAD.MOV R7, RZ, RZ, -R7 ;  /* 0x000000ffff077224 */ /* 0x000fe200078e0a07 */
[----:B------:R-:W-:Y:S01]  /*02d0*/  IADD3 R5, PT, PT, -R5, RZ, RZ ;  /* 0x000000ff05057210 */ /* 0x000fe20007ffe1ff */
[----:B------:R-:W-:-:S04]  /*02e0*/  IMAD.HI.U32 R3, R22, R11, RZ ;  /* 0x0000000b16037227 */ /* 0x000fc800078e00ff */
[C---:B------:R-:W-:Y:S01]  /*02f0*/  IMAD R5, R6.reuse, R5, R13 ;  /* 0x0000000506057224 */ /* 0x040fe200078e020d */
[----:B------:R-:W-:Y:S01]  /*0300*/  IADD3 R3, PT, PT, -R3, RZ, RZ ;  /* 0x000000ff03037210 */ /* 0x000fe20007ffe1ff */
[----:B------:R-:W-:-:S03]  /*0310*/  IMAD R7, R6, R7, R15 ;  /* 0x0000000706077224 */ /* 0x000fc600078e020f */
[C---:B------:R-:W-:Y:S01]  /*0320*/  ISETP.GT.U32.AND P2, PT, R6.reuse, R5, PT ;  /* 0x000000050600720c */ /* 0x040fe20003f44070 */
[C---:B------:R-:W-:Y:S01]  /*0330*/  IMAD R3, R6.reuse, R3, R11 ;  /* 0x0000000306037224 */ /* 0x040fe200078e020b */
[C---:B------:R-:W-:Y:S01]  /*0340*/  ISETP.GT.U32.AND P3, PT, R6.reuse, R7, PT ;  /* 0x000000070600720c */ /* 0x040fe20003f64070 */
[----:B------:R-:W1:Y:S03]  /*0350*/  LDC.64 R10, c[0x0][0x380] ;  /* 0x0000e000ff0a7b82 */ /* 0x000e660000000a00 */
[----:B------:R-:W-:-:S07]  /*0360*/  ISETP.GT.U32.AND P1, PT, R6, R3, PT ;  /* 0x000000030600720c */ /* 0x000fce0003f24070 */
[----:B------:R-:W-:Y:S02]  /*0370*/  @!P2 IADD3 R5, PT, PT, R5, -R6, RZ ;  /* 0x800000060505a210 */ /* 0x000fe40007ffe0ff */
[----:B------:R-:W-:Y:S01]  /*0380*/  @!P3 IMAD.IADD R7, R7, 0x1, -R6 ;  /* 0x000000010707b824 */ /* 0x000fe200078e0a06 */
[----:B------:R-:W-:-:S03]  /*0390*/  ISETP.GE.AND P3, PT, R8, RZ, PT ;  /* 0x000000ff0800720c */ /* 0x000fc60003f66270 */
[----:B------:R-:W-:Y:S02]  /*03a0*/  @!P1 IADD3 R3, PT, PT, R3, -R6, RZ ;  /* 0x8000000603039210 */ /* 0x000fe40007ffe0ff */
[C---:B------:R-:W-:Y:S02]  /*03b0*/  ISETP.GT.U32.AND P1, PT, R6.reuse, R5, PT ;  /* 0x000000050600720c */ /* 0x040fe40003f24070 */
[C---:B------:R-:W-:Y:S02]  /*03c0*/  ISETP.GT.U32.AND P2, PT, R6.reuse, R3, PT ;  /* 0x000000030600720c */ /* 0x040fe40003f44070 */
[----:B------:R-:W-:-:S09]  /*03d0*/  ISETP.GT.U32.AND P5, PT, R6, R7, PT ;  /* 0x000000070600720c */ /* 0x000fd20003fa4070 */
[-C--:B------:R-:W-:Y:S02]  /*03e0*/  @!P1 IADD3 R5, PT, PT, R5, -R6.reuse, RZ ;  /* 0x8000000605059210 */ /* 0x080fe40007ffe0ff */
[----:B------:R-:W-:Y:S02]  /*03f0*/  ISETP.GE.AND P1, PT, R12, RZ, PT ;  /* 0x000000ff0c00720c */ /* 0x000fe40003f26270 */
[----:B------:R-:W-:Y:S01]  /*0400*/  @!P2 IADD3 R3, PT, PT, R3, -R6, RZ ;  /* 0x800000060303a210 */ /* 0x000fe20007ffe0ff */
[----:B------:R-:W-:Y:S01]  /*0410*/  @!P5 IMAD.IADD R7, R7, 0x1, -R6 ;  /* 0x000000010707d824 */ /* 0x000fe200078e0a06 */
[----:B------:R-:W-:Y:S01]  /*0420*/  @!P4 IADD3 R5, PT, PT, -R5, RZ, RZ ;  /* 0x000000ff0505c210 */ /* 0x000fe20007ffe1ff */
[----:B------:R-:W2:Y:S01]  /*0430*/  LDC.64 R12, c[0x0][0x388] ;  /* 0x0000e200ff0c7b82 */ /* 0x000ea20000000a00 */
[----:B------:R-:W-:Y:S01]  /*0440*/  @!P3 IADD3 R3, PT, PT, -R3, RZ, RZ ;  /* 0x000000ff0303b210 */ /* 0x000fe20007ffe1ff */
[----:B------:R-:W-:Y:S01]  /*0450*/  IMAD.MOV.U32 R15, RZ, RZ, R7 ;  /* 0x000000ffff0f7224 */ /* 0x000fe200078e0007 */
[----:B------:R-:W-:-:S02]  /*0460*/  SEL R5, R24, R5, !P0 ;  /* 0x0000000518057207 */ /* 0x000fc40004000000 */
[----:B------:R-:W-:-:S03]  /*0470*/  SEL R7, R24, R3, !P0 ;  /* 0x0000000318077207 */ /* 0x000fc60004000000 */
[----:B------:R-:W-:Y:S02]  /*0480*/  @!P1 IADD3 R15, PT, PT, -R15, RZ, RZ ;  /* 0x000000ff0f0f9210 */ /* 0x000fe40007ffe1ff */
[----:B------:R-:W-:Y:S02]  /*0490*/  IMAD R21, R7, R4, R5 ;  /* 0x0000000407157224 */ /* 0x000fe400078e0205 */
[----:B------:R-:W-:Y:S02]  /*04a0*/  SEL R3, R24, R15, !P0 ;  /* 0x0000000f18037207 */ /* 0x000fe40004000000 */
[----:B-1----:R-:W-:-:S04]  /*04b0*/  IMAD.WIDE R20, R21, 0x4, R10 ;  /* 0x0000000415147825 */ /* 0x002fc800078e020a */
[----:B------:R-:W-:Y:S01]  /*04c0*/  IMAD R29, R7, R4, R3 ;  /* 0x00000004071d7224 */ /* 0x000fe200078e0203 */
[----:B0-----:R-:W3:Y:S03]  /*04d0*/  LDG.E R23, desc[UR4][R20.64] ;  /* 0x0000000414177981 */ /* 0x001ee6000c1e1900 */
[----:B------:R-:W-:Y:S01]  /*04e0*/  IMAD.WIDE R28, R29, 0x4, R10 ;  /* 0x000000041d1c7825 */ /* 0x000fe200078e020a */
[----:B--2---:R-:W2:Y:S05]  /*04f0*/  LDG.E.64 R18, desc[UR4][R12.64] ;  /* 0x000000040c127981 */ /* 0x004eaa000c1e1b00 */
[----:B------:R-:W4:Y:S04]  /*0500*/  LDG.E R28, desc[UR4][R28.64] ;  /* 0x000000041c1c7981 */ /* 0x000f28000c1e1900 */
[----:B------:R-:W5:Y:S01]  /*0510*/  LDG.E.64 R14, desc[UR4][R12.64+0x8] ;  /* 0x000008040c0e7981 */ /* 0x000f62000c1e1b00 */
[----:B------:R-:W-:-:S05]  /*0520*/  IADD3 R25, PT, PT, -R2, RZ, RZ ;  /* 0x000000ff02197210 */ /* 0x000fca0007ffe1ff */
[----:B------:R-:W-:-:S04]  /*0530*/  IMAD R25, R4, R25, R0 ;  /* 0x0000001904197224 */ /* 0x000fc800078e0200 */
[----:B------:R-:W-:-:S04]  /*0540*/  IMAD R27, R7, R4, R25 ;  /* 0x00000004071b7224 */ /* 0x000fc800078e0219 */
[----:B------:R-:W-:-:S06]  /*0550*/  IMAD.WIDE R26, R27, 0x4, R10 ;  /* 0x000000041b1a7825 */ /* 0x000fcc00078e020a */
[----:B------:R-:W5:Y:S01]  /*0560*/  LDG.E R26, desc[UR4][R26.64] ;  /* 0x000000041a1a7981 */ /* 0x000f62000c1e1900 */
[----:B---3--:R-:W2:Y:S08]  /*0570*/  I2F.F64 R16, R23 ;  /* 0x0000001700107312 */ /* 0x008eb00000201c00 */
[----:B----4-:R-:W5:Y:S01]  /*0580*/  I2F.F64 R20, R28 ;  /* 0x0000001c00147312 */ /* 0x010f620000201c00 */
[----:B--2---:R-:W-:-:S08]  /*0590*/  DFMA R16, R18, R16, RZ ;  /* 0x000000101210722b */ /* 0x004fd000000000ff */
[----:B-----5:R-:W-:Y:S01]  /*05a0*/  DFMA R20, R14, R20, R16 ;  /* 0x000000140e14722b */ /* 0x020fe20000000010 */
[----:B------:R-:W-:Y:S01]  /*05b0*/  VIADD R14, R9, 0x3 ;  /* 0x00000003090e7836 */ /* 0x000fe20000000000 */
[----:B------:R-:W2:Y:S04]  /*05c0*/  LDG.E.64 R16, desc[UR4][R12.64+0x10] ;  /* 0x000010040c107981 */ /* 0x000ea8000c1e1b00 */
[----:B------:R-:W-:-:S05]  /*05d0*/  IABS R19, R14 ;  /* 0x0000000e00137213 */ /* 0x000fca0000000000 */
[----:B------:R-:W-:-:S05]  /*05e0*/  IMAD.HI.U32 R15, R22, R19, RZ ;  /* 0x00000013160f7227 */ /* 0x000fca00078e00ff */
[----:B------:R-:W-:-:S05]  /*05f0*/  IADD3 R15, PT, PT, -R15, RZ, RZ ;  /* 0x000000ff0f0f7210 */ /* 0x000fca0007ffe1ff */
[----:B------:R-:W-:Y:S01]  /*0600*/  IMAD R15, R6, R15, R19 ;  /* 0x0000000f060f7224 */ /* 0x000fe200078e0213 */
[----:B------:R-:W-:Y:S01]  /*0610*/  ISETP.GE.AND P2, PT, R14, RZ, PT ;  /* 0x000000ff0e00720c */ /* 0x000fe20003f46270 */
[----:B------:R-:W3:Y:S03]  /*0620*/  LDG.E.64 R18, desc[UR4][R12.64+0x18] ;  /* 0x000018040c127981 */ /* 0x000ee6000c1e1b00 */
[----:B------:R-:W-:-:S13]  /*0630*/  ISETP.GT.U32.AND P1, PT, R6, R15, PT ;  /* 0x0000000f0600720c */ /* 0x000fda0003f24070 */
[----:B------:R-:W-:-:S04]  /*0640*/  @!P1 IADD3 R15, PT, PT, R15, -R6, RZ ;  /* 0x800000060f0f9210 */ /* 0x000fc80007ffe0ff */
[----:B------:R-:W-:-:S13]  /*0650*/  ISETP.GT.U32.AND P1, PT, R6, R15, PT ;  /* 0x0000000f0600720c */ /* 0x000fda0003f24070 */
[----:B------:R-:W-:-:S05]  /*0660*/  @!P1 IMAD.IADD R15, R15, 0x1, -R6 ;  /* 0x000000010f0f9824 */ /* 0x000fca00078e0a06 */
[----:B------:R-:W-:-:S04]  /*0670*/  @!P2 IADD3 R15, PT, PT, -R15, RZ, RZ ;  /* 0x000000ff0f0fa210 */ /* 0x000fc80007ffe1ff */
[----:B------:R-:W-:-:S05]  /*0680*/  SEL R23, R24, R15, !P0 ;  /* 0x0000000f18177207 */ /* 0x000fca0004000000 */
[----:B------:R-:W-:-:S04]  /*0690*/  IMAD R29, R7, R4, R23 ;  /* 0x00000004071d7224 */ /* 0x000fc800078e0217 */
[----:B------:R-:W-:-:S06]  /*06a0*/  IMAD.WIDE R28, R29, 0x4, R10 ;  /* 0x000000041d1c7825 */ /* 0x000fcc00078e020a */
[----:B------:R-:W4:Y:S01]  /*06b0*/  LDG.E R28, desc[UR4][R28.64] ;  /* 0x000000041c1c7981 */ /* 0x000f22000c1e1900 */
[----:B------:R-:W2:Y:S01]  /*06c0*/  I2F.F64 R14, R26 ;  /* 0x0000001a000e7312 */ /* 0x000ea20000201c00 */
[----:B------:R-:W-:-:S04]  /*06d0*/  IADD3 R9, PT, PT, R9, 0x4, RZ ;  /* 0x0000000409097810 */ /* 0x000fc80007ffe0ff */
[----:B------:R-:W-:Y:S01]  /*06e0*/  ISETP.GE.AND P2, PT, R9, RZ, PT ;  /* 0x000000ff0900720c */ /* 0x000fe20003f46270 */
[----:B--2---:R-:W-:Y:S01]  /*06f0*/  DFMA R14, R16, R14, R20 ;  /* 0x0000000e100e722b */ /* 0x004fe20000000014 */
[----:B------:R-:W-:-:S05]  /*0700*/  IABS R17, R9 ;  /* 0x0000000900117213 */ /* 0x000fca0000000000 */
[----:B------:R-:W-:-:S04]  /*0710*/  IMAD.HI.U32 R16, R22, R17, RZ ;  /* 0x0000001116107227 */ /* 0x000fc800078e00ff */
[----:B------:R-:W-:-:S04]  /*0720*/  IMAD.MOV R16, RZ, RZ, -R16 ;  /* 0x000000ffff107224 */ /* 0x000fc800078e0a10 */
[----:B------:R-:W-:-:S05]  /*0730*/  IMAD R17, R6, R16, R17 ;  /* 0x0000001006117224 */ /* 0x000fca00078e0211 */
[----:B------:R-:W-:-:S13]  /*0740*/  ISETP.GT.U32.AND P1, PT, R6, R17, PT ;  /* 0x000000110600720c */ /* 0x000fda0003f24070 */
[----:B------:R-:W-:-:S04]  /*0750*/  @!P1 IADD3 R17, PT, PT, R17, -R6, RZ ;  /* 0x8000000611119210 */ /* 0x000fc80007ffe0ff */
[----:B------:R-:W-:Y:S01]  /*0760*/  ISETP.GT.U32.AND P1, PT, R6, R17, PT ;  /* 0x000000110600720c */ /* 0x000fe20003f24070 */
[----:B------:R-:W-:-:S12]  /*0770*/  VIADD R20, R8, 0x1 ;  /* 0x0000000108147836 */ /* 0x000fd80000000000 */
[----:B------:R-:W-:-:S04]  /*0780*/  @!P1 IADD3 R17, PT, PT, R17, -R6, RZ ;  /* 0x8000000611119210 */ /* 0x000fc80007ffe0ff */
[----:B------:R-:W-:Y:S02]  /*0790*/  MOV R9, R17 ;  /* 0x0000001100097202 */ /* 0x000fe40000000f00 */
[----:B------:R-:W-:Y:S02]  /*07a0*/  IABS R17, R20 ;  /* 0x0000001400117213 */ /* 0x000fe40000000000 */
[----:B------:R-:W-:-:S04]  /*07b0*/  @!P2 IADD3 R9, PT, PT, -R9, RZ, RZ ;  /* 0x000000ff0909a210 */ /* 0x000fc80007ffe1ff */
[----:B------:R-:W-:Y:S01]  /*07c0*/  SEL R9, R24, R9, !P0 ;  /* 0x0000000918097207 */ /* 0x000fe20004000000 */
[----:B------:R-:W-:-:S04]  /*07d0*/  IMAD.HI.U32 R16, R22, R17, RZ ;  /* 0x0000001116107227 */ /* 0x000fc800078e00ff */
[----:B------:R-:W-:Y:S02]  /*07e0*/  IMAD R27, R7, R4, R9 ;  /* 0x00000004071b7224 */ /* 0x000fe400078e0209 */
[----:B------:R-:W-:Y:S02]  /*07f0*/  IMAD.MOV R16, RZ, RZ, -R16 ;  /* 0x000000ffff107224 */ /* 0x000fe400078e0a10 */
[----:B------:R-:W-:-:S04]  /*0800*/  IMAD.WIDE R26, R27, 0x4, R10 ;  /* 0x000000041b1a7825 */ /* 0x000fc800078e020a */
[C---:B------:R-:W-:Y:S01]  /*0810*/  IMAD R7, R6.reuse, R16, R17 ;  /* 0x0000001006077224 */ /* 0x040fe200078e0211 */
[----:B------:R0:W2:Y:S01]  /*0820*/  LDG.E R21, desc[UR4][R26.64] ;  /* 0x000000041a157981 */ /* 0x0000a2000c1e1900 */
[----:B----4-:R-:W3:Y:S02]  /*0830*/  I2F.F64 R16, R28 ;  /* 0x0000001c00107312 */ /* 0x010ee40000201c00 */
[----:B---3--:R-:W-:Y:S01]  /*0840*/  DFMA R14, R18, R16, R14 ;  /* 0x00000010120e722b */ /* 0x008fe2000000000e */
[----:B------:R-:W3:Y:S01]  /*0850*/  LDG.E.64 R16, desc[UR4][R12.64+0x20] ;  /* 0x000020040c107981 */ /* 0x000ee2000c1e1b00 */
[----:B------:R-:W-:Y:S02]  /*0860*/  ISETP.GT.U32.AND P1, PT, R6, R7, PT ;  /* 0x000000070600720c */ /* 0x000fe40003f24070 */
[----:B------:R-:W-:Y:S01]  /*0870*/  ISETP.GE.AND P2, PT, R20, RZ, PT ;  /* 0x000000ff1400720c */ /* 0x000fe20003f46270 */
[----:B------:R-:W4:Y:S10]  /*0880*/  LDG.E.64 R18, desc[UR4][R12.64+0x28] ;  /* 0x000028040c127981 */ /* 0x000f34000c1e1b00 */
[----:B------:R-:W-:-:S04]  /*0890*/  @!P1 IADD3 R7, PT, PT, R7, -R6, RZ ;  /* 0x8000000607079210 */ /* 0x000fc80007ffe0ff */
[----:B------:R-:W-:-:S13]  /*08a0*/  ISETP.GT.U32.AND P1, PT, R6, R7, PT ;  /* 0x000000070600720c */ /* 0x000fda0003f24070 */
[----:B------:R-:W-:-:S05]  /*08b0*/  @!P1 IADD3 R7, PT, PT, R7, -R6, RZ ;  /* 0x8000000607079210 */ /* 0x000fca0007ffe0ff */
[----:B------:R-:W-:-:S05]  /*08c0*/  @!P2 IMAD.MOV R7, RZ, RZ, -R7 ;  /* 0x000000ffff07a224 */ /* 0x000fca00078e0a07 */
[----:B------:R-:W-:-:S05]  /*08d0*/  SEL R7, R24, R7, !P0 ;  /* 0x0000000718077207 */ /* 0x000fca0004000000 */
[----:B0-----:R-:W-:-:S04]  /*08e0*/  IMAD R27, R7, R4, R5 ;  /* 0x00000004071b7224 */ /* 0x001fc800078e0205 */
[----:B------:R-:W-:-:S06]  /*08f0*/  IMAD.WIDE R26, R27, 0x4, R10 ;  /* 0x000000041b1a7825 */ /* 0x000fcc00078e020a */
[----:B------:R-:W5:Y:S01]  /*0900*/  LDG.E R26, desc[UR4][R26.64] ;  /* 0x000000041a1a7981 */ /* 0x000f62000c1e1900 */
[----:B------:R-:W-:-:S04]  /*0910*/  IMAD R29, R7, R4, R3 ;  /* 0x00000004071d7224 */ /* 0x000fc800078e0203 */
[----:B------:R-:W-:Y:S01]  /*0920*/  IMAD.WIDE R28, R29, 0x4, R10 ;  /* 0x000000041d1c7825 */ /* 0x000fe200078e020a */
[----:B--2---:R-:W3:Y:S02]  /*0930*/  I2F.F64 R20, R21 ;  /* 0x0000001500147312 */ /* 0x004ee40000201c00 */
[----:B---3--:R-:W-:Y:S02]  /*0940*/  DFMA R14, R16, R20, R14 ;  /* 0x00000014100e722b */ /* 0x008fe4000000000e */
[----:B------:R-:W2:Y:S04]  /*0950*/  LDG.E R20, desc[UR4][R28.64] ;  /* 0x000000041c147981 */ /* 0x000ea8000c1e1900 */
[----:B------:R-:W3:Y:S04]  /*0960*/  LDG.E.64 R16, desc[UR4][R12.64+0x30] ;  /* 0x000030040c107981 */ /* 0x000ee8000c1e1b00 */
[----:B------:R-:W3:Y:S01]  /*0970*/  LDG.E.64 R28, desc[UR4][R12.64+0x40] ;  /* 0x000040040c1c7981 */ /* 0x000ee2000c1e1b00 */
[----:B-----5:R-:W4:Y:S02]  /*0980*/  I2F.F64 R26, R26 ;  /* 0x0000001a001a7312 */ /* 0x020f240000201c00 */
[----:B----4-:R-:W-:Y:S01]  /*0990*/  DFMA R18, R18, R26, R14 ;  /* 0x0000001a1212722b */ /* 0x010fe2000000000e */
[----:B------:R-:W-:-:S04]  /*09a0*/  IMAD R15, R7, R4, R25 ;  /* 0x00000004070f7224 */ /* 0x000fc800078e0219 */
[----:B------:R-:W-:-:S05]  /*09b0*/  IMAD.WIDE R14, R15, 0x4, R10 ;  /* 0x000000040f0e7825 */ /* 0x000fca00078e020a */
[----:B------:R-:W4:Y:S04]  /*09c0*/  LDG.E R27, desc[UR4][R14.64] ;  /* 0x000000040e1b7981 */ /* 0x000f28000c1e1900 */
[----:B------:R-:W5:Y:S01]  /*09d0*/  LDG.E.64 R14, desc[UR4][R12.64+0x38] ;  /* 0x000038040c0e7981 */ /* 0x000f62000c1e1b00 */
[----:B--2---:R-:W3:Y:S02]  /*09e0*/  I2F.F64 R20, R20 ;  /* 0x0000001400147312 */ /* 0x004ee40000201c00 */
[----:B---3--:R-:W-:Y:S01]  /*09f0*/  DFMA R18, R16, R20, R18 ;  /* 0x000000141012722b */ /* 0x008fe20000000012 */
[----:B------:R-:W-:-:S04]  /*0a00*/  IMAD R17, R7, R4, R23 ;  /* 0x0000000407117224 */ /* 0x000fc800078e0217 */
[----:B------:R-:W-:-:S06]  /*0a10*/  IMAD.WIDE R16, R17, 0x4, R10 ;  /* 0x0000000411107825 */ /* 0x000fcc00078e020a */
[----:B------:R0:W2:Y:S01]  /*0a20*/  LDG.E R16, desc[UR4][R16.64] ;  /* 0x0000000410107981 */ /* 0x0000a2000c1e1900 */
[-C--:B------:R-:W-:Y:S01]  /*0a30*/  IADD3 R2, PT, PT, R2, R4.reuse, RZ ;  /* 0x0000000402027210 */ /* 0x080fe20007ffe0ff */
[----:B------:R-:W-:-:S03]  /*0a40*/  IMAD R7, R7, R4, R9 ;  /* 0x0000000407077224 */ /* 0x000fc600078e0209 */
[----:B------:R-:W-:-:S05]  /*0a50*/  IABS R21, R2 ;  /* 0x0000000200157213 */ /* 0x000fca0000000000 */
[----:B0-----:R-:W-:-:S05]  /*0a60*/  IMAD.HI.U32 R17, R22, R21, RZ ;  /* 0x0000001516117227 */ /* 0x001fca00078e00ff */
[----:B------:R-:W-:-:S05]  /*0a70*/  IADD3 R17, PT, PT, -R17, RZ, RZ ;  /* 0x000000ff11117210 */ /* 0x000fca0007ffe1ff */
[----:B------:R-:W-:Y:S01]  /*0a80*/  IMAD R21, R6, R17, R21 ;  /* 0x0000001106157224 */ /* 0x000fe200078e0215 */
[----:B----4-:R-:W5:Y:S02]  /*0a90*/  I2F.F64 R26, R27 ;  /* 0x0000001b001a7312 */ /* 0x010f640000201c00 */
[----:B-----5:R-:W-:Y:S01]  /*0aa0*/  DFMA R18, R14, R26, R18 ;  /* 0x0000001a0e12722b */ /* 0x020fe20000000012 */
[----:B------:R-:W-:-:S05]  /*0ab0*/  IMAD.WIDE R14, R7, 0x4, R10 ;  /* 0x00000004070e7825 */ /* 0x000fca00078e020a */
[----:B------:R-:W3:Y:S01]  /*0ac0*/  LDG.E R7, desc[UR4][R14.64] ;  /* 0x000000040e077981 */ /* 0x000ee2000c1e1900 */
[----:B------:R-:W-:-:S03]  /*0ad0*/  ISETP.GT.U32.AND P1, PT, R6, R21, PT ;  /* 0x000000150600720c */ /* 0x000fc60003f24070 */
[----:B------:R-:W4:Y:S10]  /*0ae0*/  LDG.E.64 R14, desc[UR4][R12.64+0x48] ;  /* 0x000048040c0e7981 */ /* 0x000f34000c1e1b00 */
[----:B------:R-:W-:Y:S01]  /*0af0*/  @!P1 IMAD.IADD R21, R21, 0x1, -R6 ;  /* 0x0000000115159824 */ /* 0x000fe200078e0a06 */
[----:B------:R-:W-:-:S04]  /*0b00*/  ISETP.GE.AND P2, PT, R2, RZ, PT ;  /* 0x000000ff0200720c */ /* 0x000fc80003f46270 */
[----:B------:R-:W-:-:S13]  /*0b10*/  ISETP.GT.U32.AND P1, PT, R6, R21, PT ;  /* 0x000000150600720c */ /* 0x000fda0003f24070 */
[----:B------:R-:W-:-:S04]  /*0b20*/  @!P1 IADD3 R21, PT, PT, R21, -R6, RZ ;  /* 0x8000000615159210 */ /* 0x000fc80007ffe0ff */
[----:B------:R-:W-:-:S04]  /*0b30*/  @!P2 IADD3 R21, PT, PT, -R21, RZ, RZ ;  /* 0x000000ff1515a210 */ /* 0x000fc80007ffe1ff */
[----:B------:R-:W-:Y:S01]  /*0b40*/  SEL R2, R24, R21, !P0 ;  /* 0x0000001518027207 */ /* 0x000fe20004000000 */
[----:B--2---:R-:W0:Y:S02]  /*0b50*/  I2F.F64 R16, R16 ;  /* 0x0000001000107312 */ /* 0x004e240000201c00 */
[----:B0-----:R-:W-:Y:S02]  /*0b60*/  DFMA R28, R28, R16, R18 ;  /* 0x000000101c1c722b */ /* 0x001fe40000000012 */
[----:B------:R-:W-:Y:S01]  /*0b70*/  IMAD R17, R2, R4, R5 ;  /* 0x0000000402117224 */ /* 0x000fe200078e0205 */
[----:B------:R-:W2:Y:S03]  /*0b80*/  LDG.E.64 R18, desc[UR4][R12.64+0x50] ;  /* 0x000050040c127981 */ /* 0x000ea6000c1e1b00 */
[----:B------:R-:W-:-:S06]  /*0b90*/  IMAD.WIDE R16, R17, 0x4, R10 ;  /* 0x0000000411107825 */ /* 0x000fcc00078e020a */
[----:B------:R-:W5:Y:S01]  /*0ba0*/  LDG.E R17, desc[UR4][R16.64] ;  /* 0x0000000410117981 */ /* 0x000f62000c1e1900 */
[----:B------:R-:W-:-:S04]  /*0bb0*/  IMAD R27, R2, R4, R3 ;  /* 0x00000004021b7224 */ /* 0x000fc800078e0203 */
[----:B------:R-:W-:-:S06]  /*0bc0*/  IMAD.WIDE R26, R27, 0x4, R10 ;  /* 0x000000041b1a7825 */ /* 0x000fcc00078e020a */
[----:B------:R-:W2:Y:S01]  /*0bd0*/  LDG.E R26, desc[UR4][R26.64] ;  /* 0x000000041a1a7981 */ /* 0x000ea2000c1e1900 */
[----:B---3--:R-:W4:Y:S02]  /*0be0*/  I2F.F64 R20, R7 ;  /* 0x0000000700147312 */ /* 0x008f240000201c00 */
[----:B----4-:R-:W-:Y:S01]  /*0bf0*/  DFMA R14, R14, R20, R28 ;  /* 0x000000140e0e722b */ /* 0x010fe2000000001c */
[----:B------:R-:W3:Y:S05]  /*0c00*/  LDG.E.64 R20, desc[UR4][R12.64+0x58] ;  /* 0x000058040c147981 */ /* 0x000eea000c1e1b00 */
[----:B-----5:R-:W2:Y:S02]  /*0c10*/  I2F.F64 R16, R17 ;  /* 0x0000001100107312 */ /* 0x020ea40000201c00 */
[----:B--2---:R-:W-:Y:S01]  /*0c20*/  DFMA R18, R18, R16, R14 ;  /* 0x000000101212722b */ /* 0x004fe2000000000e */
[----:B------:R-:W-:-:S04]  /*0c30*/  IMAD R15, R2, R4, R23 ;  /* 0x00000004020f7224 */ /* 0x000fc800078e0217 */
[----:B------:R-:W-:Y:S02]  /*0c40*/  IMAD.WIDE R16, R15, 0x4, R10 ;  /* 0x000000040f107825 */ /* 0x000fe400078e020a */
[----:B------:R-:W2:Y:S04]  /*0c50*/  LDG.E.64 R14, desc[UR4][R12.64+0x68] ;  /* 0x000068040c0e7981 */ /* 0x000ea8000c1e1b00 */
[----:B------:R-:W4:Y:S01]  /*0c60*/  LDG.E R16, desc[UR4][R16.64] ;  /* 0x0000000410107981 */ /* 0x000f22000c1e1900 */
[----:B------:R-:W3:Y:S01]  /*0c70*/  I2F.F64 R26, R26 ;  /* 0x0000001a001a7312 */ /* 0x000ee20000201c00 */
[----:B------:R-:W-:Y:S02]  /*0c80*/  IMAD R29, R2, R4, R9 ;  /* 0x00000004021d7224 */ /* 0x000fe400078e0209 */
[----:B------:R-:W-:Y:S01]  /*0c90*/  VIADD R2, R8, 0x3 ;  /* 0x0000000308027836 */ /* 0x000fe20000000000 */
[----:B---3--:R-:W-:-:S04]  /*0ca0*/  DFMA R20, R20, R26, R18 ;  /* 0x0000001a1414722b */ /* 0x008fc80000000012 */
[----:B------:R-:W-:Y:S01]  /*0cb0*/  IABS R27, R2 ;  /* 0x00000002001b7213 */ /* 0x000fe20000000000 */
[----:B------:R-:W-:Y:S01]  /*0cc0*/  IMAD.WIDE R28, R29, 0x4, R10 ;  /* 0x000000041d1c7825 */ /* 0x000fe200078e020a */
[----:B------:R-:W-:Y:S01]  /*0cd0*/  ISETP.GE.AND P2, PT, R2, RZ, PT ;  /* 0x000000ff0200720c */ /* 0x000fe20003f46270 */
[----:B------:R-:W3:Y:S02]  /*0ce0*/  LDG.E.64 R18, desc[UR4][R12.64+0x70] ;  /* 0x000070040c127981 */ /* 0x000ee4000c1e1b00 */
[----:B------:R-:W-:Y:S02]  /*0cf0*/  IMAD.HI.U32 R7, R22, R27, RZ ;  /* 0x0000001b16077227 */ /* 0x000fe400078e00ff */
[----:B------:R-:W5:Y:S03]  /*0d00*/  LDG.E R28, desc[UR4][R28.64] ;  /* 0x000000041c1c7981 */ /* 0x000f66000c1e1900 */
[----:B------:R-:W-:-:S05]  /*0d10*/  IADD3 R7, PT, PT, -R7, RZ, RZ ;  /* 0x000000ff07077210 */ /* 0x000fca0007ffe1ff */
[----:B------:R-:W-:-:S05]  /*0d20*/  IMAD R7, R6, R7, R27 ;  /* 0x0000000706077224 */ /* 0x000fca00078e021b */
[----:B------:R-:W-:-:S13]  /*0d30*/  ISETP.GT.U32.AND P1, PT, R6, R7, PT ;  /* 0x000000070600720c */ /* 0x000fda0003f24070 */
[----:B------:R-:W-:-:S04]  /*0d40*/  @!P1 IADD3 R7, PT, PT, R7, -R6, RZ ;  /* 0x8000000607079210 */ /* 0x000fc80007ffe0ff */
[----:B------:R-:W-:-:S13]  /*0d50*/  ISETP.GT.U32.AND P1, PT, R6, R7, PT ;  /* 0x000000070600720c */ /* 0x000fda0003f24070 */
[----:B------:R-:W-:-:S05]  /*0d60*/  @!P1 IMAD.IADD R7, R7, 0x1, -R6 ;  /* 0x0000000107079824 */ /* 0x000fca00078e0a06 */
[----:B------:R-:W-:-:S04]  /*0d70*/  @!P2 IADD3 R7, PT, PT, -R7, RZ, RZ ;  /* 0x000000ff0707a210 */ /* 0x000fc80007ffe1ff */
[----:B------:R-:W-:-:S05]  /*0d80*/  SEL R2, R24, R7, !P0 ;  /* 0x0000000718027207 */ /* 0x000fca0004000000 */
[----:B------:R-:W-:-:S04]  /*0d90*/  IMAD R27, R2, R4, R5 ;  /* 0x00000004021b7224 */ /* 0x000fc800078e0205 */
[----:B------:R-:W-:-:S05]  /*0da0*/  IMAD.WIDE R26, R27, 0x4, R10 ;  /* 0x000000041b1a7825 */ /* 0x000fca00078e020a */
[----:B------:R-:W3:Y:S01]  /*0db0*/  LDG.E R7, desc[UR4][R26.64] ;  /* 0x000000041a077981 */ /* 0x000ee2000c1e1900 */
[----:B----4-:R-:W2:Y:S02]  /*0dc0*/  I2F.F64 R16, R16 ;  /* 0x0000001000107312 */ /* 0x010ea40000201c00 */
[----:B--2---:R-:W-:Y:S01]  /*0dd0*/  DFMA R14, R14, R16, R20 ;  /* 0x000000100e0e722b */ /* 0x004fe20000000014 */
[----:B------:R-:W2:Y:S01]  /*0de0*/  LDG.E.64 R20, desc[UR4][R12.64+0x78] ;  /* 0x000078040c147981 */ /* 0x000ea2000c1e1b00 */
[----:B------:R-:W-:-:S04]  /*0df0*/  IMAD R17, R2, R4, R3 ;  /* 0x0000000402117224 */ /* 0x000fc800078e0203 */
[----:B------:R-:W-:-:S05]  /*0e00*/  IMAD.WIDE R16, R17, 0x4, R10 ;  /* 0x0000000411107825 */ /* 0x000fca00078e020a */
[----:B------:R-:W4:Y:S04]  /*0e10*/  LDG.E R27, desc[UR4][R16.64] ;  /* 0x00000004101b7981 */ /* 0x000f28000c1e1900 */
[----:B------:R-:W4:Y:S01]  /*0e20*/  LDG.E.64 R16, desc[UR4][R12.64+0x80] ;  /* 0x000080040c107981 */ /* 0x000f22000c1e1b00 */
[----:B-----5:R-:W3:Y:S02]  /*0e30*/  I2F.F64 R28, R28 ;  /* 0x0000001c001c7312 */ /* 0x020ee40000201c00 */
[----:B---3--:R-:W-:-:S06]  /*0e40*/  DFMA R14, R18, R28, R14 ;  /* 0x0000001c120e722b */ /* 0x008fcc000000000e */
[----:B------:R-:W2:Y:S02]  /*0e50*/  I2F.F64 R18, R7 ;  /* 0x0000000700127312 */ /* 0x000ea40000201c00 */
[----:B--2---:R-:W-:Y:S01]  /*0e60*/  DFMA R20, R20, R18, R14 ;  /* 0x000000121414722b */ /* 0x004fe2000000000e */
[----:B------:R-:W-:-:S04]  /*0e70*/  IMAD R15, R2, R4, R25 ;  /* 0x00000004020f7224 */ /* 0x000fc800078e0219 */
[----:B------:R-:W-:Y:S01]  /*0e80*/  IMAD.WIDE R14, R15, 0x4, R10 ;  /* 0x000000040f0e7825 */ /* 0x000fe200078e020a */
[----:B----4-:R-:W0:Y:S04]  /*0e90*/  I2F.F64 R18, R27 ;  /* 0x0000001b00127312 */ /* 0x010e280000201c00 */
[----:B------:R-:W2:Y:S04]  /*0ea0*/  LDG.E R26, desc[UR4][R14.64] ;  /* 0x000000040e1a7981 */ /* 0x000ea8000c1e1900 */
[----:B------:R-:W3:Y:S01]  /*0eb0*/  LDG.E.64 R14, desc[UR4][R12.64+0x88] ;  /* 0x000088040c0e7981 */ /* 0x000ee2000c1e1b00 */
[----:B0-----:R-:W-:Y:S01]  /*0ec0*/  DFMA R18, R16, R18, R20 ;  /* 0x000000121012722b */ /* 0x001fe20000000014 */
[----:B------:R-:W-:-:S04]  /*0ed0*/  IMAD R21, R2, R4, R23 ;  /* 0x0000000402157224 */ /* 0x000fc800078e0217 */
[----:B------:R-:W-:Y:S02]  /*0ee0*/  IMAD.WIDE R16, R21, 0x4, R10 ;  /* 0x0000000415107825 */ /* 0x000fe400078e020a */
[----:B------:R-:W4:Y:S04]  /*0ef0*/  LDG.E.64 R20, desc[UR4][R12.64+0x90] ;  /* 0x000090040c147981 */ /* 0x000f28000c1e1b00 */
[----:B------:R0:W5:Y:S01]  /*0f00*/  LDG.E R16, desc[UR4][R16.64] ;  /* 0x0000000410107981 */ /* 0x000162000c1e1900 */
[----:B------:R-:W-:-:S04]  /*0f10*/  IADD3 R8, PT, PT, R8, 0x4, RZ ;  /* 0x0000000408087810 */ /* 0x000fc80007ffe0ff */
[----:B------:R-:W-:-:S05]  /*0f20*/  IABS R7, R8 ;  /* 0x0000000800077213 */ /* 0x000fca0000000000 */
[----:B------:R-:W-:-:S04]  /*0f30*/  IMAD.HI.U32 R22, R22, R7, RZ ;  /* 0x0000000716167227 */ /* 0x000fc800078e00ff */
[----:B------:R-:W-:-:S04]  /*0f40*/  IMAD.MOV R22, RZ, RZ, -R22 ;  /* 0x000000ffff167224 */ /* 0x000fc800078e0a16 */
[----:B------:R-:W-:-:S05]  /*0f50*/  IMAD R27, R6, R22, R7 ;  /* 0x00000016061b7224 */ /* 0x000fca00078e0207 */
[----:B------:R-:W-:-:S13]  /*0f60*/  ISETP.GT.U32.AND P1, PT, R6, R27, PT ;  /* 0x0000001b0600720c */ /* 0x000fda0003f24070 */
[----:B------:R-:W-:-:S04]  /*0f70*/  @!P1 IADD3 R27, PT, PT, R27, -R6, RZ ;  /* 0x800000061b1b9210 */ /* 0x000fc80007ffe0ff */
[----:B------:R-:W-:Y:S02]  /*0f80*/  ISETP.GT.U32.AND P1, PT, R6, R27, PT ;  /* 0x0000001b0600720c */ /* 0x000fe40003f24070 */
[----:B------:R-:W-:-:S11]  /*0f90*/  ISETP.GE.AND P2, PT, R8, RZ, PT ;  /* 0x000000ff0800720c */ /* 0x000fd60003f46270 */
[----:B------:R-:W-:-:S05]  /*0fa0*/  @!P1 IADD3 R27, PT, PT, R27, -R6, RZ ;  /* 0x800000061b1b9210 */ /* 0x000fca0007ffe0ff */
[----:B0-----:R-:W-:Y:S02]  /*0fb0*/  IMAD.MOV.U32 R17, RZ, RZ, R27 ;  /* 0x000000ffff117224 */ /* 0x001fe400078e001b */
[----:B------:R-:W-:-:S03]  /*0fc0*/  IMAD R7, R2, R4, R9 ;  /* 0x0000000402077224 */ /* 0x000fc600078e0209 */
[----:B------:R-:W-:Y:S01]  /*0fd0*/  @!P2 IADD3 R17, PT, PT, -R17, RZ, RZ ;  /* 0x000000ff1111a210 */ /* 0x000fe20007ffe1ff */
[----:B------:R-:W-:-:S03]  /*0fe0*/  IMAD.WIDE R6, R7, 0x4, R10 ;  /* 0x0000000407067825 */ /* 0x000fc600078e020a */
[----:B------:R-:W-:-:S03]  /*0ff0*/  SEL R24, R24, R17, !P0 ;  /* 0x0000001118187207 */ /* 0x000fc60004000000 */
[----:B------:R-:W4:Y:S02]  /*1000*/  LDG.E R6, desc[UR4][R6.64] ;  /* 0x0000000406067981 */ /* 0x000f24000c1e1900 */
[----:B------:R-:W-:-:S04]  /*1010*/  IMAD R29, R24, R4, R5 ;  /* 0x00000004181d7224 */ /* 0x000fc800078e0205 */
[----:B------:R-:W-:-:S04]  /*1020*/  IMAD.WIDE R28, R29, 0x4, R10 ;  /* 0x000000041d1c7825 */ /* 0x000fc800078e020a */
[----:B------:R-:W-:Y:S02]  /*1030*/  IMAD R3, R24, R4, R3 ;  /* 0x0000000418037224 */ /* 0x000fe400078e0203 */
[----:B------:R-:W4:Y:S02]  /*1040*/  LDG.E R28, desc[UR4][R28.64] ;  /* 0x000000041c1c7981 */ /* 0x000f24000c1e1900 */
[----:B------:R-:W-:-:S05]  /*1050*/  IMAD.WIDE R2, R3, 0x4, R10 ;  /* 0x0000000403027825 */ /* 0x000fca00078e020a */
[----:B------:R-:W4:Y:S01]  /*1060*/  LDG.E R5, desc[UR4][R2.64] ;  /* 0x0000000402057981 */ /* 0x000f22000c1e1900 */
[----:B------:R-:W-:-:S04]  /*1070*/  IMAD R23, R24, R4, R23 ;  /* 0x0000000418177224 */ /* 0x000fc800078e0217 */
[----:B------:R-:W-:Y:S01]  /*1080*/  IMAD.WIDE R22, R23, 0x4, R10 ;  /* 0x0000000417167825 */ /* 0x000fe200078e020a */
[----:B------:R-:W4:Y:S05]  /*1090*/  LDG.E.64 R2, desc[UR4][R12.64+0xa0] ;  /* 0x0000a0040c027981 */ /* 0x000f2a000c1e1b00 */
[----:B------:R-:W4:Y:S01]  /*10a0*/  LDG.E R22, desc[UR4][R22.64] ;  /* 0x0000000416167981 */ /* 0x000f22000c1e1900 */
[----:B--2---:R-:W3:Y:S02]  /*10b0*/  I2F.F64 R26, R26 ;  /* 0x0000001a001a7312 */ /* 0x004ee40000201c00 */
[----:B---3--:R-:W-:Y:S01]  /*10c0*/  DFMA R14, R14, R26, R18 ;  /* 0x0000001a0e0e722b */ /* 0x008fe20000000012 */
[CC--:B------:R-:W-:Y:S01]  /*10d0*/  IMAD R27, R24.reuse, R4.reuse, R25 ;  /* 0x00000004181b7224 */ /* 0x0c0fe200078e0219 */
[----:B------:R-:W2:Y:S03]  /*10e0*/  LDG.E.64 R18, desc[UR4][R12.64+0x98] ;  /* 0x000098040c127981 */ /* 0x000ea6000c1e1b00 */
[----:B------:R-:W-:Y:S01]  /*10f0*/  IMAD.WIDE R26, R27, 0x4, R10 ;  /* 0x000000041b1a7825 */ /* 0x000fe200078e020a */
[----:B-----5:R-:W4:Y:S05]  /*1100*/  I2F.F64 R16, R16 ;  /* 0x0000001000107312 */ /* 0x020f2a0000201c00 */
[----:B------:R-:W3:Y:S01]  /*1110*/  LDG.E R26, desc[UR4][R26.64] ;  /* 0x000000041a1a7981 */ /* 0x000ee2000c1e1900 */
[----:B------:R-:W-:-:S03]  /*1120*/  IMAD R25, R24, R4, R9 ;  /* 0x0000000418197224 */ /* 0x000fc600078e0209 */
[----:B------:R-:W5:Y:S01]  /*1130*/  LDG.E.64 R8, desc[UR4][R12.64+0xa8] ;  /* 0x0000a8040c087981 */ /* 0x000f62000c1e1b00 */
[----:B------:R-:W-:-:S05]  /*1140*/  IMAD.WIDE R24, R25, 0x4, R10 ;  /* 0x0000000419187825 */ /* 0x000fca00078e020a */
[----:B------:R-:W5:Y:S01]  /*1150*/  LDG.E R4, desc[UR4][R24.64] ;  /* 0x0000000418047981 */ /* 0x000f62000c1e1900 */
[----:B----4-:R-:W-:-:S03]  /*1160*/  DFMA R20, R20, R16, R14 ;  /* 0x000000101414722b */ /* 0x010fc6000000000e */
[----:B------:R-:W4:Y:S04]  /*1170*/  LDG.E.64 R14, desc[UR4][R12.64+0xb0] ;  /* 0x0000b0040c0e7981 */ /* 0x000f28000c1e1b00 */
[----:B------:R-:W4:Y:S04]  /*1180*/  LDG.E.64 R16, desc[UR4][R12.64+0xb8] ;  /* 0x0000b8040c107981 */ /* 0x000f28000c1e1b00 */
[----:B------:R-:W4:Y:S01]  /*1190*/  LDG.E.64 R24, desc[UR4][R12.64+0xc0] ;  /* 0x0000c0040c187981 */ /* 0x000f22000c1e1b00 */
[----:B------:R-:W2:Y:S08]  /*11a0*/  I2F.F64 R6, R6 ;  /* 0x0000000600067312 */ /* 0x000eb00000201c00 */
[----:B------:R-:W0:Y:S08]  /*11b0*/  I2F.F64 R28, R28 ;  /* 0x0000001c001c7312 */ /* 0x000e300000201c00 */
[----:B------:R-:W-:Y:S01]  /*11c0*/  I2F.F64 R22, R22 ;  /* 0x0000001600167312 */ /* 0x000fe20000201c00 */
[----:B------:R-:W-:Y:S01]  /*11d0*/  UMOV UR6, 0xeb1c432d ;  /* 0xeb1c432d00067882 */ /* 0x000fe20000000000 */
[----:B------:R-:W-:Y:S01]  /*11e0*/  UMOV UR7, 0x3f1a36e2 ;  /* 0x3f1a36e200077882 */ /* 0x000fe20000000000 */
[----:B--2---:R-:W-:-:S05]  /*11f0*/  DFMA R18, R18, R6, R20 ;  /* 0x000000061212722b */ /* 0x004fca0000000014 */
[----:B------:R-:W5:Y:S03]  /*1200*/  I2F.F64 R20, R5 ;  /* 0x0000000500147312 */ /* 0x000f660000201c00 */
[----:B0-----:R-:W-:-:S05]  /*1210*/  DFMA R2, R2, R28, R18 ;  /* 0x0000001c0202722b */ /* 0x001fca0000000012 */
[----:B---3--:R-:W4:Y:S03]  /*1220*/  I2F.F64 R26, R26 ;  /* 0x0000001a001a7312 */ /* 0x008f260000201c00 */
[----:B-----5:R-:W-:-:S05]  /*1230*/  DFMA R2, R8, R20, R2 ;  /* 0x000000140802722b */ /* 0x020fca0000000002 */
[----:B------:R-:W0:Y:S03]  /*1240*/  I2F.F64 R8, R4 ;  /* 0x0000000400087312 */ /* 0x000e260000201c00 */
[----:B----4-:R-:W-:-:S08]  /*1250*/  DFMA R2, R14, R26, R2 ;  /* 0x0000001a0e02722b */ /* 0x010fd00000000002 */
[----:B------:R-:W-:-:S08]  /*1260*/  DFMA R2, R16, R22, R2 ;  /* 0x000000161002722b */ /* 0x000fd00000000002 */
[----:B0-----:R-:W-:-:S08]  /*1270*/  DFMA R8, R24, R8, R2 ;  /* 0x000000081808722b */ /* 0x001fd00000000002 */
[----:B------:R-:W-:-:S14]  /*1280*/  DSETP.GT.AND P0, PT, R8, UR6, PT ;  /* 0x0000000608007e2a */ /* 0x000fdc000bf04000 */
[----:B------:R-:W0:Y:S01]  /*1290*/  @P0 LDC.64 R2, c[0x0][0x390] ;  /* 0x0000e400ff020b82 */ /* 0x000e220000000a00 */
[----:B------:R-:W-:Y:S01]  /*12a0*/  @P0 MOV R5, 0x1 ;  /* 0x0000000100050802 */ /* 0x000fe20000000f00 */
[----:B0-----:R-:W-:-:S05]  /*12b0*/  @P0 IMAD.WIDE R2, R0, 0x4, R2 ;  /* 0x0000000400020825 */ /* 0x001fca00078e0202 */
[----:B------:R0:W-:Y:S01]  /*12c0*/  @P0 STG.E desc[UR4][R2.64], R5 ;  /* 0x0000000502000986 */ /* 0x0001e2000c101904 */
[----:B------:R-:W-:Y:S05]  /*12d0*/  @P0 EXIT ;  /* 0x000000000000094d */ /* 0x000fea0003800000 */
[----:B------:R-:W-:Y:S01]  /*12e0*/  UMOV UR6, 0xeb1c432d ;  /* 0xeb1c432d00067882 */ /* 0x000fe20000000000 */
[----:B------:R-:W-:Y:S02]  /*12f0*/  UMOV UR7, 0x3f1a36e2 ;  /* 0x3f1a36e200077882 */ /* 0x000fe40000000000 */
[----:B------:R-:W-:-:S14]  /*1300*/  DSETP.GEU.AND P0, PT, R8, -UR6, PT ;  /* 0x8000000608007e2a */ /* 0x000fdc000bf0e000 */
[----:B0-----:R-:W0:Y:S01]  /*1310*/  @!P0 LDC.64 R2, c[0x0][0x390] ;  /* 0x0000e400ff028b82 */ /* 0x001e220000000a00 */
[----:B------:R-:W-:Y:S01]  /*1320*/  @!P0 MOV R5, 0xffffffff ;  /* 0xffffffff00058802 */ /* 0x000fe20000000f00 */
[----:B0-----:R-:W-:-:S05]  /*1330*/  @!P0 IMAD.WIDE R2, R0, 0x4, R2 ;  /* 0x0000000400028825 */ /* 0x001fca00078e0202 */
[----:B------:R0:W-:Y:S01]  /*1340*/  @!P0 STG.E desc[UR4][R2.64], R5 ;  /* 0x0000000502008986 */ /* 0x0001e2000c101904 */
[----:B------:R-:W-:Y:S05]  /*1350*/  @!P0 EXIT ;  /* 0x000000000000894d */ /* 0x000fea0003800000 */
[C---:B------:R-:W-:Y:S01]  /*1360*/  IMAD.WIDE R10, R0.reuse, 0x4, R10 ;  /* 0x00000004000a7825 */ /* 0x040fe200078e020a */
[----:B0-----:R-:W0:Y:S05]  /*1370*/  LDC.64 R2, c[0x0][0x390] ;  /* 0x0000e400ff027b82 */ /* 0x001e2a0000000a00 */
[----:B------:R-:W2:Y:S01]  /*1380*/  LDG.E R11, desc[UR4][R10.64] ;  /* 0x000000040a0b7981 */ /* 0x000ea2000c1e1900 */
[----:B0-----:R-:W-:-:S05]  /*1390*/  IMAD.WIDE R2, R0, 0x4, R2 ;  /* 0x0000000400027825 */ /* 0x001fca00078e0202 */
[----:B--2---:R-:W-:Y:S01]  /*13a0*/  STG.E desc[UR4][R2.64], R11 ;  /* 0x0000000b02007986 */ /* 0x004fe2000c101904 */
[----:B------:R-:W-:Y:S05]  /*13b0*/  EXIT ;  /* 0x000000000000794d */ /* 0x000fea0003800000 */
.L_x_1:
        /* <DEDUP_REMOVED lines=12> */
.L_x_3:


//--------------------- .nv.shared.reserved.0     --------------------------
	.section	.nv.shared.reserved.0,"aw",@nobits
	.weak		__nv_reservedSMEM_offset_0_alias
	.size		__nv_reservedSMEM_offset_0_alias, 0, 64
	.other		__nv_reservedSMEM_offset_0_alias,@"STO_CUDA_RESERVED_SHARED STV_DEFAULT"
__nv_reservedSMEM_offset_0_alias:
	.zero		0
	.zero		64


//--------------------- .nv.constant0._Z5checkPiS_iS_ --------------------------
	.section	.nv.constant0._Z5checkPiS_iS_,"a",@progbits
	.sectionflags	@""
	.align	4
.nv.constant0._Z5checkPiS_iS_:
	.zero		928


//--------------------- .nv.constant0._Z4spinPiPdS_i --------------------------
	.section	.nv.constant0._Z4spinPiPdS_i,"a",@progbits
	.sectionflags	@""
	.align	4
.nv.constant0._Z4spinPiPdS_i:
	.zero		924


//--------------------- SYMBOLS --------------------------

	.type		.nv.reservedSmem.offset0,@object
	.size		.nv.reservedSmem.offset0,0x4
